//
// Generated by NVIDIA NVVM Compiler
//
// Compiler Build ID: CL-36424714
// Cuda compilation tools, release 13.0, V13.0.88
// Based on NVVM 20.0.0
//

.version 9.0
.target sm_100
.address_size 64

	// .globl	_Z10matrixMultIdEvPT_S1_S1_iii

.visible .entry _Z10matrixMultIdEvPT_S1_S1_iii(
	.param .u64 .ptr .align 1 _Z10matrixMultIdEvPT_S1_S1_iii_param_0,
	.param .u64 .ptr .align 1 _Z10matrixMultIdEvPT_S1_S1_iii_param_1,
	.param .u64 .ptr .align 1 _Z10matrixMultIdEvPT_S1_S1_iii_param_2,
	.param .u32 _Z10matrixMultIdEvPT_S1_S1_iii_param_3,
	.param .u32 _Z10matrixMultIdEvPT_S1_S1_iii_param_4,
	.param .u32 _Z10matrixMultIdEvPT_S1_S1_iii_param_5
)
{
	.reg .pred 	%p<14>;
	.reg .b32 	%r<47>;
	.reg .b64 	%rd<39>;
	.reg .b64 	%fd<68>;

	ld.param.u64 	%rd4, [_Z10matrixMultIdEvPT_S1_S1_iii_param_0];
	ld.param.u64 	%rd5, [_Z10matrixMultIdEvPT_S1_S1_iii_param_1];
	ld.param.u64 	%rd3, [_Z10matrixMultIdEvPT_S1_S1_iii_param_2];
	ld.param.u32 	%r21, [_Z10matrixMultIdEvPT_S1_S1_iii_param_3];
	ld.param.u32 	%r24, [_Z10matrixMultIdEvPT_S1_S1_iii_param_4];
	ld.param.u32 	%r23, [_Z10matrixMultIdEvPT_S1_S1_iii_param_5];
	cvta.to.global.u64 	%rd1, %rd5;
	cvta.to.global.u64 	%rd2, %rd4;
	mov.u32 	%r25, %ntid.x;
	mov.u32 	%r26, %ctaid.x;
	mov.u32 	%r27, %tid.x;
	mad.lo.s32 	%r1, %r25, %r26, %r27;
	mov.u32 	%r28, %ntid.y;
	mov.u32 	%r29, %ctaid.y;
	mov.u32 	%r30, %tid.y;
	mad.lo.s32 	%r31, %r28, %r29, %r30;
	setp.ge.s32 	%p1, %r1, %r21;
	setp.ge.s32 	%p2, %r31, %r24;
	or.pred  	%p3, %p1, %p2;
	@%p3 bra 	$L__BB0_15;
	setp.lt.s32 	%p4, %r23, 1;
	mov.f64 	%fd67, 0d0000000000000000;
	@%p4 bra 	$L__BB0_13;
	mul.lo.s32 	%r3, %r23, %r1;
	and.b32  	%r4, %r23, 7;
	setp.lt.u32 	%p5, %r23, 8;
	mov.f64 	%fd67, 0d0000000000000000;
	mov.b32 	%r45, 0;
	@%p5 bra 	$L__BB0_5;
	and.b32  	%r45, %r23, 2147483640;
	neg.s32 	%r43, %r45;
	shl.b32 	%r7, %r24, 3;
	mov.f64 	%fd67, 0d0000000000000000;
	mul.wide.s32 	%rd10, %r24, 8;
	mov.u32 	%r41, %r3;
	mov.u32 	%r42, %r31;
$L__BB0_4:
	.pragma "nounroll";
	mul.wide.s32 	%rd6, %r41, 8;
	add.s64 	%rd7, %rd2, %rd6;
	ld.global.f64 	%fd17, [%rd7];
	mul.wide.s32 	%rd8, %r42, 8;
	add.s64 	%rd9, %rd1, %rd8;
	ld.global.f64 	%fd18, [%rd9];
	fma.rn.f64 	%fd19, %fd17, %fd18, %fd67;
	ld.global.f64 	%fd20, [%rd7+8];
	add.s64 	%rd11, %rd9, %rd10;
	ld.global.f64 	%fd21, [%rd11];
	fma.rn.f64 	%fd22, %fd20, %fd21, %fd19;
	ld.global.f64 	%fd23, [%rd7+16];
	add.s64 	%rd12, %rd11, %rd10;
	ld.global.f64 	%fd24, [%rd12];
	fma.rn.f64 	%fd25, %fd23, %fd24, %fd22;
	ld.global.f64 	%fd26, [%rd7+24];
	add.s64 	%rd13, %rd12, %rd10;
	ld.global.f64 	%fd27, [%rd13];
	fma.rn.f64 	%fd28, %fd26, %fd27, %fd25;
	ld.global.f64 	%fd29, [%rd7+32];
	add.s64 	%rd14, %rd13, %rd10;
	ld.global.f64 	%fd30, [%rd14];
	fma.rn.f64 	%fd31, %fd29, %fd30, %fd28;
	ld.global.f64 	%fd32, [%rd7+40];
	add.s64 	%rd15, %rd14, %rd10;
	ld.global.f64 	%fd33, [%rd15];
	fma.rn.f64 	%fd34, %fd32, %fd33, %fd31;
	ld.global.f64 	%fd35, [%rd7+48];
	add.s64 	%rd16, %rd15, %rd10;
	ld.global.f64 	%fd36, [%rd16];
	fma.rn.f64 	%fd37, %fd35, %fd36, %fd34;
	ld.global.f64 	%fd38, [%rd7+56];
	add.s64 	%rd17, %rd16, %rd10;
	ld.global.f64 	%fd39, [%rd17];
	fma.rn.f64 	%fd67, %fd38, %fd39, %fd37;
	add.s32 	%r43, %r43, 8;
	add.s32 	%r42, %r42, %r7;
	add.s32 	%r41, %r41, 8;
	setp.ne.s32 	%p6, %r43, 0;
	@%p6 bra 	$L__BB0_4;
$L__BB0_5:
	setp.eq.s32 	%p7, %r4, 0;
	@%p7 bra 	$L__BB0_13;
	and.b32  	%r15, %r23, 3;
	setp.lt.u32 	%p8, %r4, 4;
	@%p8 bra 	$L__BB0_8;
	add.s32 	%r33, %r45, %r3;
	mul.wide.s32 	%rd18, %r33, 8;
	add.s64 	%rd19, %rd2, %rd18;
	ld.global.f64 	%fd41, [%rd19];
	mad.lo.s32 	%r34, %r45, %r24, %r31;
	mul.wide.s32 	%rd20, %r34, 8;
	add.s64 	%rd21, %rd1, %rd20;
	ld.global.f64 	%fd42, [%rd21];
	fma.rn.f64 	%fd43, %fd41, %fd42, %fd67;
	ld.global.f64 	%fd44, [%rd19+8];
	mul.wide.s32 	%rd22, %r24, 8;
	add.s64 	%rd23, %rd21, %rd22;
	ld.global.f64 	%fd45, [%rd23];
	fma.rn.f64 	%fd46, %fd44, %fd45, %fd43;
	ld.global.f64 	%fd47, [%rd19+16];
	add.s64 	%rd24, %rd23, %rd22;
	ld.global.f64 	%fd48, [%rd24];
	fma.rn.f64 	%fd49, %fd47, %fd48, %fd46;
	ld.global.f64 	%fd50, [%rd19+24];
	add.s64 	%rd25, %rd24, %rd22;
	ld.global.f64 	%fd51, [%rd25];
	fma.rn.f64 	%fd67, %fd50, %fd51, %fd49;
	add.s32 	%r45, %r45, 4;
$L__BB0_8:
	setp.eq.s32 	%p9, %r15, 0;
	@%p9 bra 	$L__BB0_13;
	setp.eq.s32 	%p10, %r15, 1;
	@%p10 bra 	$L__BB0_11;
	add.s32 	%r35, %r45, %r3;
	mul.wide.s32 	%rd26, %r35, 8;
	add.s64 	%rd27, %rd2, %rd26;
	ld.global.f64 	%fd53, [%rd27];
	mad.lo.s32 	%r36, %r45, %r24, %r31;
	mul.wide.s32 	%rd28, %r36, 8;
	add.s64 	%rd29, %rd1, %rd28;
	ld.global.f64 	%fd54, [%rd29];
	fma.rn.f64 	%fd55, %fd53, %fd54, %fd67;
	ld.global.f64 	%fd56, [%rd27+8];
	mul.wide.s32 	%rd30, %r24, 8;
	add.s64 	%rd31, %rd29, %rd30;
	ld.global.f64 	%fd57, [%rd31];
	fma.rn.f64 	%fd67, %fd56, %fd57, %fd55;
	add.s32 	%r45, %r45, 2;
$L__BB0_11:
	and.b32  	%r37, %r23, 1;
	setp.eq.b32 	%p11, %r37, 1;
	not.pred 	%p12, %p11;
	@%p12 bra 	$L__BB0_13;
	add.s32 	%r38, %r45, %r3;
	mul.wide.s32 	%rd32, %r38, 8;
	add.s64 	%rd33, %rd2, %rd32;
	ld.global.f64 	%fd58, [%rd33];
	mad.lo.s32 	%r39, %r45, %r24, %r31;
	mul.wide.s32 	%rd34, %r39, 8;
	add.s64 	%rd35, %rd1, %rd34;
	ld.global.f64 	%fd59, [%rd35];
	fma.rn.f64 	%fd67, %fd58, %fd59, %fd67;
$L__BB0_13:
	mad.lo.s32 	%r20, %r24, %r1, %r31;
	mul.lo.s32 	%r40, %r24, %r21;
	setp.ge.s32 	%p13, %r20, %r40;
	@%p13 bra 	$L__BB0_15;
	cvta.to.global.u64 	%rd36, %rd3;
	mul.wide.s32 	%rd37, %r20, 8;
	add.s64 	%rd38, %rd36, %rd37;
	st.global.f64 	[%rd38], %fd67;
$L__BB0_15:
	ret;

}


// ===== COMPILED SASS (sm_100) =====

	.target	sm_100

	.elftype	@"ET_EXEC"


//--------------------- .note.nv.tkinfo           --------------------------
	.section	.note.nv.tkinfo,"",@"SHT_NOTE"
	.sectionflags	@"SHF_NOTE_NV_TKINFO"
	.tkinfo
        /*0018*/ 	.word	0x00000002
        /*0030*/ 	.string	""
        /*0030*/ 	.string	"ptxas"
        /*0030*/ 	.string	"Cuda compilation tools, release 13.0, V13.0.88"
        /*0030*/ 	.string	"Build cuda_13.0.r13.0/compiler.36424714_0"
        /*0030*/ 	.string	"-arch sm_100 -m 64 "



//--------------------- .note.nv.cuinfo           --------------------------
	.section	.note.nv.cuinfo,"",@"SHT_NOTE"
	.sectionflags	@"SHF_NOTE_NV_CUINFO"
        /*0018*/ 	.short	0x0002
        /*001a*/ 	.short	0x0064
        /*001c*/ 	.short	0x0082
	.zero		2


//--------------------- .nv.info                  --------------------------
	.section	.nv.info,"",@"SHT_CUDA_INFO"
	.align	4


	//----- nvinfo : EIATTR_REGCOUNT
	.align		4
        /*0000*/ 	.byte	0x04, 0x2f
        /*0002*/ 	.short	(.L_1 - .L_0)
	.align		4
.L_0:
        /*0004*/ 	.word	index@(_Z10matrixMultIdEvPT_S1_S1_iii)
        /*0008*/ 	.word	0x00000020


	//----- nvinfo : EIATTR_FRAME_SIZE
	.align		4
.L_1:
        /*000c*/ 	.byte	0x04, 0x11
        /*000e*/ 	.short	(.L_3 - .L_2)
	.align		4
.L_2:
        /*0010*/ 	.word	index@(_Z10matrixMultIdEvPT_S1_S1_iii)
        /*0014*/ 	.word	0x00000000


	//----- nvinfo : EIATTR_MIN_STACK_SIZE
	.align		4
.L_3:
        /*0018*/ 	.byte	0x04, 0x12
        /*001a*/ 	.short	(.L_5 - .L_4)
	.align		4
.L_4:
        /*001c*/ 	.word	index@(_Z10matrixMultIdEvPT_S1_S1_iii)
        /*0020*/ 	.word	0x00000000
.L_5:


//--------------------- .nv.compat                --------------------------
	.section	.nv.compat,"",@"SHT_CUDA_COMPAT_INFO"
	.align	4
        /*0000*/ 	.byte	0x02, 0x09, 0x00, 0x00, 0x02, 0x02, 0x01, 0x00, 0x02, 0x05, 0x05, 0x00, 0x03, 0x07, 0x01, 0x01
        /*0010*/ 	.byte	0x02, 0x03, 0x00, 0x00, 0x02, 0x06, 0x01, 0x00, 0x04, 0x0b, 0x08, 0x00, 0x01, 0x00, 0x00, 0x00
        /*0020*/ 	.byte	0x00, 0x00, 0x00, 0x00


//--------------------- .nv.info._Z10matrixMultIdEvPT_S1_S1_iii --------------------------
	.section	.nv.info._Z10matrixMultIdEvPT_S1_S1_iii,"",@"SHT_CUDA_INFO"
	.sectionflags	@""
	.align	4


	//----- nvinfo : EIATTR_CUDA_API_VERSION
	.align		4
        /*0000*/ 	.byte	0x04, 0x37
        /*0002*/ 	.short	(.L_7 - .L_6)
.L_6:
        /*0004*/ 	.word	0x00000082


	//----- nvinfo : EIATTR_KPARAM_INFO
	.align		4
.L_7:
        /*0008*/ 	.byte	0x04, 0x17
        /*000a*/ 	.short	(.L_9 - .L_8)
.L_8:
        /*000c*/ 	.word	0x00000000
        /*0010*/ 	.short	0x0005
        /*0012*/ 	.short	0x0020
        /*0014*/ 	.byte	0x00, 0xf0, 0x11, 0x00


	//----- nvinfo : EIATTR_KPARAM_INFO
	.align		4
.L_9:
        /*0018*/ 	.byte	0x04, 0x17
        /*001a*/ 	.short	(.L_11 - .L_10)
.L_10:
        /*001c*/ 	.word	0x00000000
        /*0020*/ 	.short	0x0004
        /*0022*/ 	.short	0x001c
        /*0024*/ 	.byte	0x00, 0xf0, 0x11, 0x00


	//----- nvinfo : EIATTR_KPARAM_INFO
	.align		4
.L_11:
        /*0028*/ 	.byte	0x04, 0x17
        /*002a*/ 	.short	(.L_13 - .L_12)
.L_12:
        /*002c*/ 	.word	0x00000000
        /*0030*/ 	.short	0x0003
        /*0032*/ 	.short	0x0018
        /*0034*/ 	.byte	0x00, 0xf0, 0x11, 0x00


	//----- nvinfo : EIATTR_KPARAM_INFO
	.align		4
.L_13:
        /*0038*/ 	.byte	0x04, 0x17
        /*003a*/ 	.short	(.L_15 - .L_14)
.L_14:
        /*003c*/ 	.word	0x00000000
        /*0040*/ 	.short	0x0002
        /*0042*/ 	.short	0x0010
        /*0044*/ 	.byte	0x00, 0xf5, 0x21, 0x00


	//----- nvinfo : EIATTR_KPARAM_INFO
	.align		4
.L_15:
        /*0048*/ 	.byte	0x04, 0x17
        /*004a*/ 	.short	(.L_17 - .L_16)
.L_16:
        /*004c*/ 	.word	0x00000000
        /*0050*/ 	.short	0x0001
        /*0052*/ 	.short	0x0008
        /*0054*/ 	.byte	0x00, 0xf5, 0x21, 0x00


	//----- nvinfo : EIATTR_KPARAM_INFO
	.align		4
.L_17:
        /*0058*/ 	.byte	0x04, 0x17
        /*005a*/ 	.short	(.L_19 - .L_18)
.L_18:
        /*005c*/ 	.word	0x00000000
        /*0060*/ 	.short	0x0000
        /*0062*/ 	.short	0x0000
        /*0064*/ 	.byte	0x00, 0xf5, 0x21, 0x00


	//----- nvinfo : EIATTR_SPARSE_MMA_MASK
	.align		4
.L_19:
        /*0068*/ 	.byte	0x03, 0x50
        /*006a*/ 	.short	0x0000


	//----- nvinfo : EIATTR_MAXREG_COUNT
	.align		4
        /*006c*/ 	.byte	0x03, 0x1b
        /*006e*/ 	.short	0x00ff


	//----- nvinfo : EIATTR_MERCURY_ISA_VERSION
	.align		4
        /*0070*/ 	.byte	0x03, 0x5f
        /*0072*/ 	.short	0x0101


	//----- nvinfo : EIATTR_VRC_CTA_INIT_COUNT
	.align		4
        /*0074*/ 	.byte	0x02, 0x4a
	.zero		1
	.zero		1


	//----- nvinfo : EIATTR_EXIT_INSTR_OFFSETS
	.align		4
        /*0078*/ 	.byte	0x04, 0x1c
        /*007a*/ 	.short	(.L_21 - .L_20)


	//   ....[0]....
.L_20:
        /*007c*/ 	.word	0x000000c0


	//   ....[1]....
        /*0080*/ 	.word	0x000007f0


	//   ....[2]....
        /*0084*/ 	.word	0x00000830


	//----- nvinfo : EIATTR_CBANK_PARAM_SIZE
	.align		4
.L_21:
        /*0088*/ 	.byte	0x03, 0x19
        /*008a*/ 	.short	0x0024


	//----- nvinfo : EIATTR_PARAM_CBANK
	.align		4
        /*008c*/ 	.byte	0x04, 0x0a
        /*008e*/ 	.short	(.L_23 - .L_22)
	.align		4
.L_22:
        /*0090*/ 	.word	index@(.nv.constant0._Z10matrixMultIdEvPT_S1_S1_iii)
        /*0094*/ 	.short	0x0380
        /*0096*/ 	.short	0x0024


	//----- nvinfo : EIATTR_SW_WAR
	.align		4
.L_23:
        /*0098*/ 	.byte	0x04, 0x36
        /*009a*/ 	.short	(.L_25 - .L_24)
.L_24:
        /*009c*/ 	.word	0x00000008
.L_25:


//--------------------- .nv.callgraph             --------------------------
	.section	.nv.callgraph,"",@"SHT_CUDA_CALLGRAPH"
	.align	4
	.sectionentsize	8
	.align		4
        /*0000*/ 	.word	0x00000000
	.align		4
        /*0004*/ 	.word	0xffffffff
	.align		4
        /*0008*/ 	.word	0x00000000
	.align		4
        /*000c*/ 	.word	0xfffffffe
	.align		4
        /*0010*/ 	.word	0x00000000
	.align		4
        /*0014*/ 	.word	0xfffffffd
	.align		4
        /*0018*/ 	.word	0x00000000
	.align		4
        /*001c*/ 	.word	0xfffffffc


//--------------------- .text._Z10matrixMultIdEvPT_S1_S1_iii --------------------------
	.section	.text._Z10matrixMultIdEvPT_S1_S1_iii,"ax",@progbits
	.align	128
        .global         _Z10matrixMultIdEvPT_S1_S1_iii
        .type           _Z10matrixMultIdEvPT_S1_S1_iii,@function
        .size           _Z10matrixMultIdEvPT_S1_S1_iii,(.L_x_5 - _Z10matrixMultIdEvPT_S1_S1_iii)
        .other          _Z10matrixMultIdEvPT_S1_S1_iii,@"STO_CUDA_ENTRY STV_DEFAULT"
_Z10matrixMultIdEvPT_S1_S1_iii:
.text._Z10matrixMultIdEvPT_S1_S1_iii:
[----:B------:R-:W-:Y:S01]  /*0000*/  LDC R1, c[0x0][0x37c] ;  /* 0x0000df00ff017b82 */ /* 0x000fe20000000800 */
[----:B------:R-:W0:Y:S01]  /*0010*/  S2R R0, SR_CTAID.Y ;  /* 0x0000000000007919 */ /* 0x000e220000002600 */
[----:B------:R-:W1:Y:S06]  /*0020*/  LDCU UR4, c[0x0][0x360] ;  /* 0x00006c00ff0477ac */ /* 0x000e6c0008000800 */
[----:B------:R-:W2:Y:S01]  /*0030*/  LDC.64 R8, c[0x0][0x398] ;  /* 0x0000e600ff087b82 */ /* 0x000ea20000000a00 */
[----:B------:R-:W0:Y:S01]  /*0040*/  S2R R5, SR_TID.Y ;  /* 0x0000000000057919 */ /* 0x000e220000002200 */
[----:B------:R-:W0:Y:S01]  /*0050*/  LDCU UR5, c[0x0][0x364] ;  /* 0x00006c80ff0577ac */ /* 0x000e220008000800 */
[----:B------:R-:W1:Y:S01]  /*0060*/  S2R R3, SR_CTAID.X ;  /* 0x0000000000037919 */ /* 0x000e620000002500 */
[----:B------:R-:W1:Y:S01]  /*0070*/  S2R R2, SR_TID.X ;  /* 0x0000000000027919 */ /* 0x000e620000002100 */
[----:B0-----:R-:W-:-:S05]  /*0080*/  IMAD R0, R0, UR5, R5 ;  /* 0x0000000500007c24 */ /* 0x001fca000f8e0205 */
[----:B--2---:R-:W-:Y:S01]  /*0090*/  ISETP.GE.AND P0, PT, R0, R9, PT ;  /* 0x000000090000720c */ /* 0x004fe20003f06270 */
[----:B-1----:R-:W-:-:S05]  /*00a0*/  IMAD R3, R3, UR4, R2 ;  /* 0x0000000403037c24 */ /* 0x002fca000f8e0202 */
[----:B------:R-:W-:-:S13]  /*00b0*/  ISETP.GE.OR P0, PT, R3, R8, P0 ;  /* 0x000000080300720c */ /* 0x000fda0000706670 */
[----:B------:R-:W-:Y:S05]  /*00c0*/  @P0 EXIT ;  /* 0x000000000000094d */ /* 0x000fea0003800000 */
[----:B------:R-:W0:Y:S01]  /*00d0*/  LDC R2, c[0x0][0x3a0] ;  /* 0x0000e800ff027b82 */ /* 0x000e220000000800 */
[----:B------:R-:W1:Y:S01]  /*00e0*/  LDCU.64 UR4, c[0x0][0x358] ;  /* 0x00006b00ff0477ac */ /* 0x000e620008000a00 */
[----:B------:R-:W-:Y:S02]  /*00f0*/  CS2R R14, SRZ ;  /* 0x00000000000e7805 */ /* 0x000fe4000001ff00 */
[----:B0-----:R-:W-:-:S13]  /*0100*/  ISETP.GE.AND P0, PT, R2, 0x1, PT ;  /* 0x000000010200780c */ /* 0x001fda0003f06270 */
[----:B-1----:R-:W-:Y:S05]  /*0110*/  @!P0 BRA `(.L_x_0) ;  /* 0x0000000400a88947 */ /* 0x002fea0003800000 */
[C---:B------:R-:W-:Y:S01]  /*0120*/  ISETP.GE.U32.AND P1, PT, R2.reuse, 0x8, PT ;  /* 0x000000080200780c */ /* 0x040fe20003f26070 */
[----:B------:R-:W-:Y:S01]  /*0130*/  HFMA2 R7, -RZ, RZ, 0, 0 ;  /* 0x00000000ff077431 */ /* 0x000fe200000001ff */
[----:B------:R-:W-:Y:S01]  /*0140*/  LOP3.LUT R5, R2, 0x7, RZ, 0xc0, !PT ;  /* 0x0000000702057812 */ /* 0x000fe200078ec0ff */
[----:B------:R-:W-:Y:S01]  /*0150*/  IMAD R6, R3, R2, RZ ;  /* 0x0000000203067224 */ /* 0x000fe200078e02ff */
[----:B------:R-:W-:Y:S02]  /*0160*/  CS2R R14, SRZ ;  /* 0x00000000000e7805 */ /* 0x000fe4000001ff00 */
[----:B------:R-:W-:-:S07]  /*0170*/  ISETP.NE.AND P0, PT, R5, RZ, PT ;  /* 0x000000ff0500720c */ /* 0x000fce0003f05270 */
[----:B------:R-:W-:Y:S06]  /*0180*/  @!P1 BRA `(.L_x_1) ;  /* 0x0000000000b49947 */ /* 0x000fec0003800000 */
[----:B------:R-:W-:Y:S02]  /*0190*/  LOP3.LUT R7, R2, 0x7ffffff8, RZ, 0xc0, !PT ;  /* 0x7ffffff802077812 */ /* 0x000fe400078ec0ff */
[----:B------:R-:W-:Y:S02]  /*01a0*/  CS2R R14, SRZ ;  /* 0x00000000000e7805 */ /* 0x000fe4000001ff00 */
[----:B------:R-:W-:Y:S02]  /*01b0*/  MOV R4, R6 ;  /* 0x0000000600047202 */ /* 0x000fe40000000f00 */
[----:B------:R-:W-:Y:S02]  /*01c0*/  MOV R26, R0 ;  /* 0x00000000001a7202 */ /* 0x000fe40000000f00 */
[----:B------:R-:W-:-:S07]  /*01d0*/  IADD3 R27, PT, PT, -R7, RZ, RZ ;  /* 0x000000ff071b7210 */ /* 0x000fce0007ffe1ff */
.L_x_2:
[----:B------:R-:W0:Y:S08]  /*01e0*/  LDC.64 R24, c[0x0][0x380] ;  /* 0x0000e000ff187b82 */ /* 0x000e300000000a00 */
[----:B------:R-:W1:Y:S01]  /*01f0*/  LDC.64 R20, c[0x0][0x388] ;  /* 0x0000e200ff147b82 */ /* 0x000e620000000a00 */
[----:B0-----:R-:W-:-:S05]  /*0200*/  IMAD.WIDE R24, R4, 0x8, R24 ;  /* 0x0000000804187825 */ /* 0x001fca00078e0218 */
[----:B------:R-:W2:Y:S01]  /*0210*/  LDG.E.64 R12, desc[UR4][R24.64] ;  /* 0x00000004180c7981 */ /* 0x000ea2000c1e1b00 */
[----:B-1----:R-:W-:-:S03]  /*0220*/  IMAD.WIDE R20, R26, 0x8, R20 ;  /* 0x000000081a147825 */ /* 0x002fc600078e0214 */
[----:B------:R-:W3:Y:S04]  /*0230*/  LDG.E.64 R10, desc[UR4][R24.64+0x8] ;  /* 0x00000804180a7981 */ /* 0x000ee8000c1e1b00 */
[----:B------:R-:W2:Y:S01]  /*0240*/  LDG.E.64 R18, desc[UR4][R20.64] ;  /* 0x0000000414127981 */ /* 0x000ea2000c1e1b00 */
[----:B------:R-:W-:-:S05]  /*0250*/  IMAD.WIDE R28, R9, 0x8, R20 ;  /* 0x00000008091c7825 */ /* 0x000fca00078e0214 */
[----:B------:R-:W3:Y:S01]  /*0260*/  LDG.E.64 R16, desc[UR4][R28.64] ;  /* 0x000000041c107981 */ /* 0x000ee2000c1e1b00 */
[----:B------:R-:W-:Y:S01]  /*0270*/  IMAD.WIDE R22, R9, 0x8, R28 ;  /* 0x0000000809167825 */ /* 0x000fe200078e021c */
[----:B--2---:R-:W-:Y:S02]  /*0280*/  DFMA R18, R12, R18, R14 ;  /* 0x000000120c12722b */ /* 0x004fe4000000000e */
[----:B------:R-:W2:Y:S04]  /*0290*/  LDG.E.64 R14, desc[UR4][R24.64+0x10] ;  /* 0x00001004180e7981 */ /* 0x000ea8000c1e1b00 */
[----:B------:R0:W2:Y:S02]  /*02a0*/  LDG.E.64 R12, desc[UR4][R22.64] ;  /* 0x00000004160c7981 */ /* 0x0000a4000c1e1b00 */
[----:B---3--:R-:W-:-:S02]  /*02b0*/  DFMA R16, R10, R16, R18 ;  /* 0x000000100a10722b */ /* 0x008fc40000000012 */
[----:B------:R-:W3:Y:S01]  /*02c0*/  LDG.E.64 R10, desc[UR4][R24.64+0x18] ;  /* 0x00001804180a7981 */ /* 0x000ee2000c1e1b00 */
[----:B0-----:R-:W-:-:S05]  /*02d0*/  IMAD.WIDE R22, R9, 0x8, R22 ;  /* 0x0000000809167825 */ /* 0x001fca00078e0216 */
[----:B------:R-:W3:Y:S01]  /*02e0*/  LDG.E.64 R18, desc[UR4][R22.64] ;  /* 0x0000000416127981 */ /* 0x000ee2000c1e1b00 */
[C---:B------:R-:W-:Y:S01]  /*02f0*/  IMAD.WIDE R20, R9.reuse, 0x8, R22 ;  /* 0x0000000809147825 */ /* 0x040fe200078e0216 */
[----:B--2---:R-:W-:Y:S02]  /*0300*/  DFMA R12, R14, R12, R16 ;  /* 0x0000000c0e0c722b */ /* 0x004fe40000000010 */
[----:B------:R-:W2:Y:S04]  /*0310*/  LDG.E.64 R22, desc[UR4][R24.64+0x38] ;  /* 0x0000380418167981 */ /* 0x000ea8000c1e1b00 */
[----:B------:R-:W4:Y:S04]  /*0320*/  LDG.E.64 R16, desc[UR4][R24.64+0x20] ;  /* 0x0000200418107981 */ /* 0x000f28000c1e1b00 */
[----:B------:R-:W4:Y:S01]  /*0330*/  LDG.E.64 R14, desc[UR4][R20.64] ;  /* 0x00000004140e7981 */ /* 0x000f22000c1e1b00 */
[----:B------:R-:W-:Y:S01]  /*0340*/  IMAD.WIDE R28, R9, 0x8, R20 ;  /* 0x00000008091c7825 */ /* 0x000fe200078e0214 */
[----:B---3--:R-:W-:-:S02]  /*0350*/  DFMA R18, R10, R18, R12 ;  /* 0x000000120a12722b */ /* 0x008fc4000000000c */
[----:B------:R-:W3:Y:S04]  /*0360*/  LDG.E.64 R10, desc[UR4][R24.64+0x28] ;  /* 0x00002804180a7981 */ /* 0x000ee8000c1e1b00 */
[----:B------:R0:W3:Y:S02]  /*0370*/  LDG.E.64 R12, desc[UR4][R28.64] ;  /* 0x000000041c0c7981 */ /* 0x0000e4000c1e1b00 */
[----:B0-----:R-:W-:-:S04]  /*0380*/  IMAD.WIDE R28, R9, 0x8, R28 ;  /* 0x00000008091c7825 */ /* 0x001fc800078e021c */
[----:B------:R-:W-:-:S06]  /*0390*/  IMAD.WIDE R20, R9, 0x8, R28 ;  /* 0x0000000809147825 */ /* 0x000fcc00078e021c */
[----:B------:R-:W2:Y:S01]  /*03a0*/  LDG.E.64 R20, desc[UR4][R20.64] ;  /* 0x0000000414147981 */ /* 0x000ea2000c1e1b00 */
[----:B----4-:R-:W-:-:S03]  /*03b0*/  DFMA R14, R16, R14, R18 ;  /* 0x0000000e100e722b */ /* 0x010fc60000000012 */
[----:B------:R-:W4:Y:S04]  /*03c0*/  LDG.E.64 R16, desc[UR4][R24.64+0x30] ;  /* 0x0000300418107981 */ /* 0x000f28000c1e1b00 */
[----:B------:R-:W4:Y:S01]  /*03d0*/  LDG.E.64 R18, desc[UR4][R28.64] ;  /* 0x000000041c127981 */ /* 0x000f22000c1e1b00 */
[----:B------:R-:W-:Y:S01]  /*03e0*/  IADD3 R27, PT, PT, R27, 0x8, RZ ;  /* 0x000000081b1b7810 */ /* 0x000fe20007ffe0ff */
[----:B---3--:R-:W-:-:S03]  /*03f0*/  DFMA R10, R10, R12, R14 ;  /* 0x0000000c0a0a722b */ /* 0x008fc6000000000e */
[----:B------:R-:W-:Y:S02]  /*0400*/  ISETP.NE.AND P1, PT, R27, RZ, PT ;  /* 0x000000ff1b00720c */ /* 0x000fe40003f25270 */
[----:B------:R-:W-:Y:S02]  /*0410*/  IADD3 R4, PT, PT, R4, 0x8, RZ ;  /* 0x0000000804047810 */ /* 0x000fe40007ffe0ff */
[----:B------:R-:W-:Y:S01]  /*0420*/  LEA R26, R9, R26, 0x3 ;  /* 0x0000001a091a7211 */ /* 0x000fe200078e18ff */
[----:B----4-:R-:W-:-:S08]  /*0430*/  DFMA R10, R16, R18, R10 ;  /* 0x00000012100a722b */ /* 0x010fd0000000000a */
[----:B--2---:R-:W-:Y:S01]  /*0440*/  DFMA R14, R22, R20, R10 ;  /* 0x00000014160e722b */ /* 0x004fe2000000000a */
[----:B------:R-:W-:Y:S10]  /*0450*/  @P1 BRA `(.L_x_2) ;  /* 0xfffffffc00601947 */ /* 0x000ff4000383ffff */
.L_x_1:
[----:B------:R-:W-:Y:S05]  /*0460*/  @!P0 BRA `(.L_x_0) ;  /* 0x0000000000d48947 */ /* 0x000fea0003800000 */
[----:B------:R-:W-:Y:S02]  /*0470*/  ISETP.GE.U32.AND P0, PT, R5, 0x4, PT ;  /* 0x000000040500780c */ /* 0x000fe40003f06070 */
[----:B------:R-:W-:-:S04]  /*0480*/  LOP3.LUT R26, R2, 0x3, RZ, 0xc0, !PT ;  /* 0x00000003021a7812 */ /* 0x000fc800078ec0ff */
[----:B------:R-:W-:-:S07]  /*0490*/  ISETP.NE.AND P1, PT, R26, RZ, PT ;  /* 0x000000ff1a00720c */ /* 0x000fce0003f25270 */
[----:B------:R-:W-:Y:S06]  /*04a0*/  @!P0 BRA `(.L_x_3) ;  /* 0x0000000000588947 */ /* 0x000fec0003800000 */
[----:B------:R-:W0:Y:S01]  /*04b0*/  LDC.64 R28, c[0x0][0x380] ;  /* 0x0000e000ff1c7b82 */ /* 0x000e220000000a00 */
[----:B------:R-:W-:Y:S01]  /*04c0*/  IADD3 R5, PT, PT, R6, R7, RZ ;  /* 0x0000000706057210 */ /* 0x000fe20007ffe0ff */
[----:B------:R-:W-:-:S06]  /*04d0*/  IMAD R13, R7, R9, R0 ;  /* 0x00000009070d7224 */ /* 0x000fcc00078e0200 */
[----:B------:R-:W1:Y:S01]  /*04e0*/  LDC.64 R10, c[0x0][0x388] ;  /* 0x0000e200ff0a7b82 */ /* 0x000e620000000a00 */
[----:B0-----:R-:W-:-:S05]  /*04f0*/  IMAD.WIDE R28, R5, 0x8, R28 ;  /* 0x00000008051c7825 */ /* 0x001fca00078e021c */
[----:B------:R-:W2:Y:S01]  /*0500*/  LDG.E.64 R24, desc[UR4][R28.64] ;  /* 0x000000041c187981 */ /* 0x000ea2000c1e1b00 */
[----:B-1----:R-:W-:-:S05]  /*0510*/  IMAD.WIDE R10, R13, 0x8, R10 ;  /* 0x000000080d0a7825 */ /* 0x002fca00078e020a */
[----:B------:R-:W2:Y:S01]  /*0520*/  LDG.E.64 R4, desc[UR4][R10.64] ;  /* 0x000000040a047981 */ /* 0x000ea2000c1e1b00 */
[----:B------:R-:W-:-:S05]  /*0530*/  IMAD.WIDE R16, R9, 0x8, R10 ;  /* 0x0000000809107825 */ /* 0x000fca00078e020a */
[----:B------:R-:W3:Y:S01]  /*0540*/  LDG.E.64 R12, desc[UR4][R16.64] ;  /* 0x00000004100c7981 */ /* 0x000ee2000c1e1b00 */
[----:B------:R-:W-:-:S03]  /*0550*/  IMAD.WIDE R20, R9, 0x8, R16 ;  /* 0x0000000809147825 */ /* 0x000fc600078e0210 */
[----:B------:R-:W3:Y:S04]  /*0560*/  LDG.E.64 R10, desc[UR4][R28.64+0x8] ;  /* 0x000008041c0a7981 */ /* 0x000ee8000c1e1b00 */
[----:B------:R-:W4:Y:S01]  /*0570*/  LDG.E.64 R18, desc[UR4][R20.64] ;  /* 0x0000000414127981 */ /* 0x000f22000c1e1b00 */
[----:B------:R-:W-:-:S03]  /*0580*/  IMAD.WIDE R22, R9, 0x8, R20 ;  /* 0x0000000809167825 */ /* 0x000fc600078e0214 */
[----:B------:R-:W4:Y:S04]  /*0590*/  LDG.E.64 R16, desc[UR4][R28.64+0x10] ;  /* 0x000010041c107981 */ /* 0x000f28000c1e1b00 */
[----:B------:R-:W5:Y:S04]  /*05a0*/  LDG.E.64 R22, desc[UR4][R22.64] ;  /* 0x0000000416167981 */ /* 0x000f68000c1e1b00 */
[----:B------:R-:W5:Y:S01]  /*05b0*/  LDG.E.64 R20, desc[UR4][R28.64+0x18] ;  /* 0x000018041c147981 */ /* 0x000f62000c1e1b00 */
[----:B------:R-:W-:Y:S01]  /*05c0*/  IADD3 R7, PT, PT, R7, 0x4, RZ ;  /* 0x0000000407077810 */ /* 0x000fe20007ffe0ff */
[----:B--2---:R-:W-:-:S08]  /*05d0*/  DFMA R4, R24, R4, R14 ;  /* 0x000000041804722b */ /* 0x004fd0000000000e */
[----:B---3--:R-:W-:-:S08]  /*05e0*/  DFMA R4, R10, R12, R4 ;  /* 0x0000000c0a04722b */ /* 0x008fd00000000004 */
[----:B----4-:R-:W-:-:S08]  /*05f0*/  DFMA R4, R16, R18, R4 ;  /* 0x000000121004722b */ /* 0x010fd00000000004 */
[----:B-----5:R-:W-:-:S11]  /*0600*/  DFMA R14, R20, R22, R4 ;  /* 0x00000016140e722b */ /* 0x020fd60000000004 */
.L_x_3:
[----:B------:R-:W-:Y:S05]  /*0610*/  @!P1 BRA `(.L_x_0) ;  /* 0x0000000000689947 */ /* 0x000fea0003800000 */
[----:B------:R-:W0:Y:S01]  /*0620*/  LDC.64 R20, c[0x0][0x380] ;  /* 0x0000e000ff147b82 */ /* 0x000e220000000a00 */
[----:B------:R-:W-:Y:S02]  /*0630*/  ISETP.NE.AND P0, PT, R26, 0x1, PT ;  /* 0x000000011a00780c */ /* 0x000fe40003f05270 */
[----:B------:R-:W-:-:S04]  /*0640*/  LOP3.LUT R2, R2, 0x1, RZ, 0xc0, !PT ;  /* 0x0000000102027812 */ /* 0x000fc800078ec0ff */
[----:B------:R-:W-:Y:S01]  /*0650*/  ISETP.NE.U32.AND P1, PT, R2, 0x1, PT ;  /* 0x000000010200780c */ /* 0x000fe20003f25070 */
[----:B------:R-:W1:Y:S06]  /*0660*/  LDC.64 R12, c[0x0][0x388] ;  /* 0x0000e200ff0c7b82 */ /* 0x000e6c0000000a00 */
[----:B------:R-:W-:Y:S01]  /*0670*/  @P0 IADD3 R17, PT, PT, R6, R7, RZ ;  /* 0x0000000706110210 */ /* 0x000fe20007ffe0ff */
[----:B------:R-:W-:Y:S01]  /*0680*/  @P0 IMAD R23, R7, R9, R0 ;  /* 0x0000000907170224 */ /* 0x000fe200078e0200 */
[----:B------:R-:W2:Y:S08]  /*0690*/  LDC.64 R10, c[0x0][0x380] ;  /* 0x0000e000ff0a7b82 */ /* 0x000eb00000000a00 */
[----:B------:R-:W3:Y:S01]  /*06a0*/  LDC.64 R4, c[0x0][0x388] ;  /* 0x0000e200ff047b82 */ /* 0x000ee20000000a00 */
[----:B0-----:R-:W-:Y:S01]  /*06b0*/  @P0 IMAD.WIDE R20, R17, 0x8, R20 ;  /* 0x0000000811140825 */ /* 0x001fe200078e0214 */
[----:B------:R-:W-:-:S04]  /*06c0*/  @P0 IADD3 R7, PT, PT, R7, 0x2, RZ ;  /* 0x0000000207070810 */ /* 0x000fc80007ffe0ff */
[----:B------:R-:W4:Y:S01]  /*06d0*/  @P0 LDG.E.64 R16, desc[UR4][R20.64] ;  /* 0x0000000414100981 */ /* 0x000f22000c1e1b00 */
[----:B-1----:R-:W-:-:S05]  /*06e0*/  @P0 IMAD.WIDE R22, R23, 0x8, R12 ;  /* 0x0000000817160825 */ /* 0x002fca00078e020c */
[----:B------:R-:W4:Y:S01]  /*06f0*/  @P0 LDG.E.64 R12, desc[UR4][R22.64] ;  /* 0x00000004160c0981 */ /* 0x000f22000c1e1b00 */
[----:B------:R-:W-:Y:S01]  /*0700*/  @P0 IMAD.WIDE R18, R9, 0x8, R22 ;  /* 0x0000000809120825 */ /* 0x000fe200078e0216 */
[----:B------:R-:W-:-:S03]  /*0710*/  @!P1 IADD3 R25, PT, PT, R6, R7, RZ ;  /* 0x0000000706199210 */ /* 0x000fc60007ffe0ff */
[----:B------:R-:W-:Y:S02]  /*0720*/  @!P1 IMAD R27, R7, R9, R0 ;  /* 0x00000009071b9224 */ /* 0x000fe400078e0200 */
[----:B------:R-:W5:Y:S01]  /*0730*/  @P0 LDG.E.64 R6, desc[UR4][R20.64+0x8] ;  /* 0x0000080414060981 */ /* 0x000f62000c1e1b00 */
[----:B--2---:R-:W-:-:S03]  /*0740*/  @!P1 IMAD.WIDE R10, R25, 0x8, R10 ;  /* 0x00000008190a9825 */ /* 0x004fc600078e020a */
[----:B------:R-:W5:Y:S01]  /*0750*/  @P0 LDG.E.64 R18, desc[UR4][R18.64] ;  /* 0x0000000412120981 */ /* 0x000f62000c1e1b00 */
[----:B---3--:R-:W-:-:S03]  /*0760*/  @!P1 IMAD.WIDE R4, R27, 0x8, R4 ;  /* 0x000000081b049825 */ /* 0x008fc600078e0204 */
[----:B------:R-:W2:Y:S04]  /*0770*/  @!P1 LDG.E.64 R10, desc[UR4][R10.64] ;  /* 0x000000040a0a9981 */ /* 0x000ea8000c1e1b00 */
[----:B------:R-:W2:Y:S01]  /*0780*/  @!P1 LDG.E.64 R4, desc[UR4][R4.64] ;  /* 0x0000000404049981 */ /* 0x000ea2000c1e1b00 */
[----:B----4-:R-:W-:-:S08]  /*0790*/  @P0 DFMA R12, R16, R12, R14 ;  /* 0x0000000c100c022b */ /* 0x010fd0000000000e */
[----:B-----5:R-:W-:-:S08]  /*07a0*/  @P0 DFMA R14, R6, R18, R12 ;  /* 0x00000012060e022b */ /* 0x020fd0000000000c */
[----:B--2---:R-:W-:-:S11]  /*07b0*/  @!P1 DFMA R14, R10, R4, R14 ;  /* 0x000000040a0e922b */ /* 0x004fd6000000000e */
.L_x_0:
[----:B------:R-:W-:Y:S02]  /*07c0*/  IMAD R5, R3, R9, R0 ;  /* 0x0000000903057224 */ /* 0x000fe400078e0200 */
[----:B------:R-:W-:-:S05]  /*07d0*/  IMAD R8, R9, R8, RZ ;  /* 0x0000000809087224 */ /* 0x000fca00078e02ff */
[----:B------:R-:W-:-:S13]  /*07e0*/  ISETP.GE.AND P0, PT, R5, R8, PT ;  /* 0x000000080500720c */ /* 0x000fda0003f06270 */
[----:B------:R-:W-:Y:S05]  /*07f0*/  @P0 EXIT ;  /* 0x000000000000094d */ /* 0x000fea0003800000 */
[----:B------:R-:W0:Y:S02]  /*0800*/  LDC.64 R2, c[0x0][0x390] ;  /* 0x0000e400ff027b82 */ /* 0x000e240000000a00 */
[----:B0-----:R-:W-:-:S05]  /*0810*/  IMAD.WIDE R2, R5, 0x8, R2 ;  /* 0x0000000805027825 */ /* 0x001fca00078e0202 */
[----:B------:R-:W-:Y:S01]  /*0820*/  STG.E.64 desc[UR4][R2.64], R14 ;  /* 0x0000000e02007986 */ /* 0x000fe2000c101b04 */
[----:B------:R-:W-:Y:S05]  /*0830*/  EXIT ;  /* 0x000000000000794d */ /* 0x000fea0003800000 */
.L_x_4:
[----:B------:R-:W-:-:S00]  /*0840*/  BRA `(.L_x_4) ;  /* 0xfffffffc00fc7947 */ /* 0x000fc0000383ffff */
[----:B------:R-:W-:-:S00]  /*0850*/  NOP ;  /* 0x0000000000007918 */ /* 0x000fc00000000000 */
        /* <DEDUP_REMOVED lines=10> */
.L_x_5:


//--------------------- .nv.shared.reserved.0     --------------------------
	.section	.nv.shared.reserved.0,"aw",@nobits
	.weak		__nv_reservedSMEM_offset_0_alias
	.size		__nv_reservedSMEM_offset_0_alias, 0, 64
	.other		__nv_reservedSMEM_offset_0_alias,@"STO_CUDA_RESERVED_SHARED STV_DEFAULT"
__nv_reservedSMEM_offset_0_alias:
	.zero		0
	.zero		64


//--------------------- .nv.constant0._Z10matrixMultIdEvPT_S1_S1_iii --------------------------
	.section	.nv.constant0._Z10matrixMultIdEvPT_S1_S1_iii,"a",@progbits
	.sectionflags	@""
	.align	4
.nv.constant0._Z10matrixMultIdEvPT_S1_S1_iii:
	.zero		932


//--------------------- SYMBOLS --------------------------

	.type		.nv.reservedSmem.offset0,@object
	.size		.nv.reservedSmem.offset0,0x4
